//
// Generated by NVIDIA NVVM Compiler
//
// Compiler Build ID: CL-36424714
// Cuda compilation tools, release 13.0, V13.0.88
// Based on NVVM 20.0.0
//

.version 9.0
.target sm_100
.address_size 64

	// .globl	_Z10runQueriesPiiiPS_i

.visible .entry _Z10runQueriesPiiiPS_i(
	.param .u64 .ptr .align 1 _Z10runQueriesPiiiPS_i_param_0,
	.param .u32 _Z10runQueriesPiiiPS_i_param_1,
	.param .u32 _Z10runQueriesPiiiPS_i_param_2,
	.param .u64 .ptr .align 1 _Z10runQueriesPiiiPS_i_param_3,
	.param .u32 _Z10runQueriesPiiiPS_i_param_4
)
{


	ret;

}


// ===== COMPILED SASS (sm_100) =====

	.target	sm_100

	.elftype	@"ET_EXEC"


//--------------------- .note.nv.tkinfo           --------------------------
	.section	.note.nv.tkinfo,"",@"SHT_NOTE"
	.sectionflags	@"SHF_NOTE_NV_TKINFO"
	.tkinfo
        /*0018*/ 	.word	0x00000002
        /*0030*/ 	.string	""
        /*0030*/ 	.string	"ptxas"
        /*0030*/ 	.string	"Cuda compilation tools, release 13.0, V13.0.88"
        /*0030*/ 	.string	"Build cuda_13.0.r13.0/compiler.36424714_0"
        /*0030*/ 	.string	"-arch sm_100 -m 64 "



//--------------------- .note.nv.cuinfo           --------------------------
	.section	.note.nv.cuinfo,"",@"SHT_NOTE"
	.sectionflags	@"SHF_NOTE_NV_CUINFO"
        /*0018*/ 	.short	0x0002
        /*001a*/ 	.short	0x0064
        /*001c*/ 	.short	0x0082
	.zero		2


//--------------------- .nv.info                  --------------------------
	.section	.nv.info,"",@"SHT_CUDA_INFO"
	.align	4


	//----- nvinfo : EIATTR_REGCOUNT
	.align		4
        /*0000*/ 	.byte	0x04, 0x2f
        /*0002*/ 	.short	(.L_1 - .L_0)
	.align		4
.L_0:
        /*0004*/ 	.word	index@(_Z10runQueriesPiiiPS_i)
        /*0008*/ 	.word	0x00000004


	//----- nvinfo : EIATTR_FRAME_SIZE
	.align		4
.L_1:
        /*000c*/ 	.byte	0x04, 0x11
        /*000e*/ 	.short	(.L_3 - .L_2)
	.align		4
.L_2:
        /*0010*/ 	.word	index@(_Z10runQueriesPiiiPS_i)
        /*0014*/ 	.word	0x00000000


	//----- nvinfo : EIATTR_MIN_STACK_SIZE
	.align		4
.L_3:
        /*0018*/ 	.byte	0x04, 0x12
        /*001a*/ 	.short	(.L_5 - .L_4)
	.align		4
.L_4:
        /*001c*/ 	.word	index@(_Z10runQueriesPiiiPS_i)
        /*0020*/ 	.word	0x00000000
.L_5:


//--------------------- .nv.compat                --------------------------
	.section	.nv.compat,"",@"SHT_CUDA_COMPAT_INFO"
	.align	4
        /*0000*/ 	.byte	0x02, 0x09, 0x00, 0x00, 0x02, 0x02, 0x01, 0x00, 0x02, 0x05, 0x05, 0x00, 0x03, 0x07, 0x01, 0x01
        /*0010*/ 	.byte	0x02, 0x03, 0x00, 0x00, 0x02, 0x06, 0x01, 0x00, 0x04, 0x0b, 0x08, 0x00, 0x09, 0x00, 0x00, 0x00
        /*0020*/ 	.byte	0x00, 0x00, 0x00, 0x00


//--------------------- .nv.info._Z10runQueriesPiiiPS_i --------------------------
	.section	.nv.info._Z10runQueriesPiiiPS_i,"",@"SHT_CUDA_INFO"
	.sectionflags	@""
	.align	4


	//----- nvinfo : EIATTR_CUDA_API_VERSION
	.align		4
        /*0000*/ 	.byte	0x04, 0x37
        /*0002*/ 	.short	(.L_7 - .L_6)
.L_6:
        /*0004*/ 	.word	0x00000082


	//----- nvinfo : EIATTR_KPARAM_INFO
	.align		4
.L_7:
        /*0008*/ 	.byte	0x04, 0x17
        /*000a*/ 	.short	(.L_9 - .L_8)
.L_8:
        /*000c*/ 	.word	0x00000000
        /*0010*/ 	.short	0x0004
        /*0012*/ 	.short	0x0018
        /*0014*/ 	.byte	0x00, 0xf0, 0x11, 0x00


	//----- nvinfo : EIATTR_KPARAM_INFO
	.align		4
.L_9:
        /*0018*/ 	.byte	0x04, 0x17
        /*001a*/ 	.short	(.L_11 - .L_10)
.L_10:
        /*001c*/ 	.word	0x00000000
        /*0020*/ 	.short	0x0003
        /*0022*/ 	.short	0x0010
        /*0024*/ 	.byte	0x00, 0xf5, 0x21, 0x00


	//----- nvinfo : EIATTR_KPARAM_INFO
	.align		4
.L_11:
        /*0028*/ 	.byte	0x04, 0x17
        /*002a*/ 	.short	(.L_13 - .L_12)
.L_12:
        /*002c*/ 	.word	0x00000000
        /*0030*/ 	.short	0x0002
        /*0032*/ 	.short	0x000c
        /*0034*/ 	.byte	0x00, 0xf0, 0x11, 0x00


	//----- nvinfo : EIATTR_KPARAM_INFO
	.align		4
.L_13:
        /*0038*/ 	.byte	0x04, 0x17
        /*003a*/ 	.short	(.L_15 - .L_14)
.L_14:
        /*003c*/ 	.word	0x00000000
        /*0040*/ 	.short	0x0001
        /*0042*/ 	.short	0x0008
        /*0044*/ 	.byte	0x00, 0xf0, 0x11, 0x00


	//----- nvinfo : EIATTR_KPARAM_INFO
	.align		4
.L_15:
        /*0048*/ 	.byte	0x04, 0x17
        /*004a*/ 	.short	(.L_17 - .L_16)
.L_16:
        /*004c*/ 	.word	0x00000000
        /*0050*/ 	.short	0x0000
        /*0052*/ 	.short	0x0000
        /*0054*/ 	.byte	0x00, 0xf5, 0x21, 0x00


	//----- nvinfo : EIATTR_SPARSE_MMA_MASK
	.align		4
.L_17:
        /*0058*/ 	.byte	0x03, 0x50
        /*005a*/ 	.short	0x0000


	//----- nvinfo : EIATTR_MAXREG_COUNT
	.align		4
        /*005c*/ 	.byte	0x03, 0x1b
        /*005e*/ 	.short	0x00ff


	//----- nvinfo : EIATTR_MERCURY_ISA_VERSION
	.align		4
        /*0060*/ 	.byte	0x03, 0x5f
        /*0062*/ 	.short	0x0101


	//----- nvinfo : EIATTR_VRC_CTA_INIT_COUNT
	.align		4
        /*0064*/ 	.byte	0x02, 0x4a
	.zero		1
	.zero		1


	//----- nvinfo : EIATTR_EXIT_INSTR_OFFSETS
	.align		4
        /*0068*/ 	.byte	0x04, 0x1c
        /*006a*/ 	.short	(.L_19 - .L_18)


	//   ....[0]....
.L_18:
        /*006c*/ 	.word	0x00000010


	//----- nvinfo : EIATTR_CBANK_PARAM_SIZE
	.align		4
.L_19:
        /*0070*/ 	.byte	0x03, 0x19
        /*0072*/ 	.short	0x001c


	//----- nvinfo : EIATTR_PARAM_CBANK
	.align		4
        /*0074*/ 	.byte	0x04, 0x0a
        /*0076*/ 	.short	(.L_21 - .L_20)
	.align		4
.L_20:
        /*0078*/ 	.word	index@(.nv.constant0._Z10runQueriesPiiiPS_i)
        /*007c*/ 	.short	0x0380
        /*007e*/ 	.short	0x001c


	//----- nvinfo : EIATTR_SW_WAR
	.align		4
.L_21:
        /*0080*/ 	.byte	0x04, 0x36
        /*0082*/ 	.short	(.L_23 - .L_22)
.L_22:
        /*0084*/ 	.word	0x00000008
.L_23:


//--------------------- .nv.callgraph             --------------------------
	.section	.nv.callgraph,"",@"SHT_CUDA_CALLGRAPH"
	.align	4
	.sectionentsize	8
	.align		4
        /*0000*/ 	.word	0x00000000
	.align		4
        /*0004*/ 	.word	0xffffffff
	.align		4
        /*0008*/ 	.word	0x00000000
	.align		4
        /*000c*/ 	.word	0xfffffffe
	.align		4
        /*0010*/ 	.word	0x00000000
	.align		4
        /*0014*/ 	.word	0xfffffffd
	.align		4
        /*0018*/ 	.word	0x00000000
	.align		4
        /*001c*/ 	.word	0xfffffffc


//--------------------- .text._Z10runQueriesPiiiPS_i --------------------------
	.section	.text._Z10runQueriesPiiiPS_i,"ax",@progbits
	.align	128
        .global         _Z10runQueriesPiiiPS_i
        .type           _Z10runQueriesPiiiPS_i,@function
        .size           _Z10runQueriesPiiiPS_i,(.L_x_1 - _Z10runQueriesPiiiPS_i)
        .other          _Z10runQueriesPiiiPS_i,@"STO_CUDA_ENTRY STV_DEFAULT"
_Z10runQueriesPiiiPS_i:
.text._Z10runQueriesPiiiPS_i:
[----:B------:R-:W-:Y:S01]  /*0000*/  LDC R1, c[0x0][0x37c] ;  /* 0x0000df00ff017b82 */ /* 0x000fe20000000800 */
[----:B------:R-:W-:Y:S05]  /*0010*/  EXIT ;  /* 0x000000000000794d */ /* 0x000fea0003800000 */
.L_x_0:
[----:B------:R-:W-:-:S00]  /*0020*/  BRA `(.L_x_0) ;  /* 0xfffffffc00fc7947 */ /* 0x000fc0000383ffff */
[----:B------:R-:W-:-:S00]  /*0030*/  NOP ;  /* 0x0000000000007918 */ /* 0x000fc00000000000 */
        /* <DEDUP_REMOVED lines=12> */
.L_x_1:


//--------------------- .nv.shared.reserved.0     --------------------------
	.section	.nv.shared.reserved.0,"aw",@nobits
	.weak		__nv_reservedSMEM_offset_0_alias
	.size		__nv_reservedSMEM_offset_0_alias, 0, 64
	.other		__nv_reservedSMEM_offset_0_alias,@"STO_CUDA_RESERVED_SHARED STV_DEFAULT"
__nv_reservedSMEM_offset_0_alias:
	.zero		0
	.zero		64


//--------------------- .nv.constant0._Z10runQueriesPiiiPS_i --------------------------
	.section	.nv.constant0._Z10runQueriesPiiiPS_i,"a",@progbits
	.sectionflags	@""
	.align	4
.nv.constant0._Z10runQueriesPiiiPS_i:
	.zero		924


//--------------------- SYMBOLS --------------------------

	.type		.nv.reservedSmem.offset0,@object
	.size		.nv.reservedSmem.offset0,0x4
